//
// Generated by NVIDIA NVVM Compiler
//
// Compiler Build ID: CL-36424714
// Cuda compilation tools, release 13.0, V13.0.88
// Based on NVVM 20.0.0
//

.version 9.0
.target sm_100
.address_size 64

	// .globl	_Z5wsartv

.visible .entry _Z5wsartv()
{


	ret;

}


// ===== COMPILED SASS (sm_100) =====

	.target	sm_100

	.elftype	@"ET_EXEC"


//--------------------- .note.nv.tkinfo           --------------------------
	.section	.note.nv.tkinfo,"",@"SHT_NOTE"
	.sectionflags	@"SHF_NOTE_NV_TKINFO"
	.tkinfo
        /*0018*/ 	.word	0x00000002
        /*0030*/ 	.string	""
        /*0030*/ 	.string	"ptxas"
        /*0030*/ 	.string	"Cuda compilation tools, release 13.0, V13.0.88"
        /*0030*/ 	.string	"Build cuda_13.0.r13.0/compiler.36424714_0"
        /*0030*/ 	.string	"-arch sm_100 -m 64 "



//--------------------- .note.nv.cuinfo           --------------------------
	.section	.note.nv.cuinfo,"",@"SHT_NOTE"
	.sectionflags	@"SHF_NOTE_NV_CUINFO"
        /*0018*/ 	.short	0x0002
        /*001a*/ 	.short	0x0064
        /*001c*/ 	.short	0x0082
	.zero		2


//--------------------- .nv.info                  --------------------------
	.section	.nv.info,"",@"SHT_CUDA_INFO"
	.align	4


	//----- nvinfo : EIATTR_REGCOUNT
	.align		4
        /*0000*/ 	.byte	0x04, 0x2f
        /*0002*/ 	.short	(.L_1 - .L_0)
	.align		4
.L_0:
        /*0004*/ 	.word	index@(_Z5wsartv)
        /*0008*/ 	.word	0x00000004


	//----- nvinfo : EIATTR_FRAME_SIZE
	.align		4
.L_1:
        /*000c*/ 	.byte	0x04, 0x11
        /*000e*/ 	.short	(.L_3 - .L_2)
	.align		4
.L_2:
        /*0010*/ 	.word	index@(_Z5wsartv)
        /*0014*/ 	.word	0x00000000


	//----- nvinfo : EIATTR_MIN_STACK_SIZE
	.align		4
.L_3:
        /*0018*/ 	.byte	0x04, 0x12
        /*001a*/ 	.short	(.L_5 - .L_4)
	.align		4
.L_4:
        /*001c*/ 	.word	index@(_Z5wsartv)
        /*0020*/ 	.word	0x00000000
.L_5:


//--------------------- .nv.compat                --------------------------
	.section	.nv.compat,"",@"SHT_CUDA_COMPAT_INFO"
	.align	4
        /*0000*/ 	.byte	0x02, 0x09, 0x00, 0x00, 0x02, 0x02, 0x01, 0x00, 0x02, 0x05, 0x05, 0x00, 0x03, 0x07, 0x01, 0x01
        /*0010*/ 	.byte	0x02, 0x03, 0x00, 0x00, 0x02, 0x06, 0x01, 0x00, 0x04, 0x0b, 0x08, 0x00, 0x09, 0x00, 0x00, 0x00
        /*0020*/ 	.byte	0x00, 0x00, 0x00, 0x00


//--------------------- .nv.info._Z5wsartv        --------------------------
	.section	.nv.info._Z5wsartv,"",@"SHT_CUDA_INFO"
	.sectionflags	@""
	.align	4


	//----- nvinfo : EIATTR_CUDA_API_VERSION
	.align		4
        /*0000*/ 	.byte	0x04, 0x37
        /*0002*/ 	.short	(.L_7 - .L_6)
.L_6:
        /*0004*/ 	.word	0x00000082


	//----- nvinfo : EIATTR_SPARSE_MMA_MASK
	.align		4
.L_7:
        /*0008*/ 	.byte	0x03, 0x50
        /*000a*/ 	.short	0x0000


	//----- nvinfo : EIATTR_MAXREG_COUNT
	.align		4
        /*000c*/ 	.byte	0x03, 0x1b
        /*000e*/ 	.short	0x00ff


	//----- nvinfo : EIATTR_MERCURY_ISA_VERSION
	.align		4
        /*0010*/ 	.byte	0x03, 0x5f
        /*0012*/ 	.short	0x0101


	//----- nvinfo : EIATTR_VRC_CTA_INIT_COUNT
	.align		4
        /*0014*/ 	.byte	0x02, 0x4a
	.zero		1
	.zero		1


	//----- nvinfo : EIATTR_EXIT_INSTR_OFFSETS
	.align		4
        /*0018*/ 	.byte	0x04, 0x1c
        /*001a*/ 	.short	(.L_9 - .L_8)


	//   ....[0]....
.L_8:
        /*001c*/ 	.word	0x00000010


	//----- nvinfo : EIATTR_SW_WAR
	.align		4
.L_9:
        /*0020*/ 	.byte	0x04, 0x36
        /*0022*/ 	.short	(.L_11 - .L_10)
.L_10:
        /*0024*/ 	.word	0x00000008
.L_11:


//--------------------- .nv.callgraph             --------------------------
	.section	.nv.callgraph,"",@"SHT_CUDA_CALLGRAPH"
	.align	4
	.sectionentsize	8
	.align		4
        /*0000*/ 	.word	0x00000000
	.align		4
        /*0004*/ 	.word	0xffffffff
	.align		4
        /*0008*/ 	.word	0x00000000
	.align		4
        /*000c*/ 	.word	0xfffffffe
	.align		4
        /*0010*/ 	.word	0x00000000
	.align		4
        /*0014*/ 	.word	0xfffffffd
	.align		4
        /*0018*/ 	.word	0x00000000
	.align		4
        /*001c*/ 	.word	0xfffffffc


//--------------------- .text._Z5wsartv           --------------------------
	.section	.text._Z5wsartv,"ax",@progbits
	.align	128
        .global         _Z5wsartv
        .type           _Z5wsartv,@function
        .size           _Z5wsartv,(.L_x_1 - _Z5wsartv)
        .other          _Z5wsartv,@"STO_CUDA_ENTRY STV_DEFAULT"
_Z5wsartv:
.text._Z5wsartv:
[----:B------:R-:W-:Y:S01]  /*0000*/  LDC R1, c[0x0][0x37c] ;  /* 0x0000df00ff017b82 */ /* 0x000fe20000000800 */
[----:B------:R-:W-:Y:S05]  /*0010*/  EXIT ;  /* 0x000000000000794d */ /* 0x000fea0003800000 */
.L_x_0:
[----:B------:R-:W-:-:S00]  /*0020*/  BRA `(.L_x_0) ;  /* 0xfffffffc00fc7947 */ /* 0x000fc0000383ffff */
[----:B------:R-:W-:-:S00]  /*0030*/  NOP ;  /* 0x0000000000007918 */ /* 0x000fc00000000000 */
        /* <DEDUP_REMOVED lines=12> */
.L_x_1:


//--------------------- .nv.shared.reserved.0     --------------------------
	.section	.nv.shared.reserved.0,"aw",@nobits
	.weak		__nv_reservedSMEM_offset_0_alias
	.size		__nv_reservedSMEM_offset_0_alias, 0, 64
	.other		__nv_reservedSMEM_offset_0_alias,@"STO_CUDA_RESERVED_SHARED STV_DEFAULT"
__nv_reservedSMEM_offset_0_alias:
	.zero		0
	.zero		64


//--------------------- .nv.constant0._Z5wsartv   --------------------------
	.section	.nv.constant0._Z5wsartv,"a",@progbits
	.sectionflags	@""
	.align	4
.nv.constant0._Z5wsartv:
	.zero		896


//--------------------- SYMBOLS --------------------------

	.type		.nv.reservedSmem.offset0,@object
	.size		.nv.reservedSmem.offset0,0x4
